//
// Generated by NVIDIA NVVM Compiler
//
// Compiler Build ID: CL-36424714
// Cuda compilation tools, release 13.0, V13.0.88
// Based on NVVM 20.0.0
//

.version 9.0
.target sm_100
.address_size 64

	// .globl	_Z9reductionPfS_i
// _ZZ9reductionPfS_iE5cache has been demoted

.visible .entry _Z9reductionPfS_i(
	.param .u64 .ptr .align 1 _Z9reductionPfS_i_param_0,
	.param .u64 .ptr .align 1 _Z9reductionPfS_i_param_1,
	.param .u32 _Z9reductionPfS_i_param_2
)
{
	.reg .pred 	%p<6>;
	.reg .b32 	%r<14>;
	.reg .b32 	%f<9>;
	.reg .b64 	%rd<9>;
	// demoted variable
	.shared .align 4 .b8 _ZZ9reductionPfS_iE5cache[1024];
	ld.param.u64 	%rd1, [_Z9reductionPfS_i_param_0];
	ld.param.u64 	%rd2, [_Z9reductionPfS_i_param_1];
	ld.param.u32 	%r7, [_Z9reductionPfS_i_param_2];
	mov.u32 	%r1, %tid.x;
	mov.u32 	%r2, %ctaid.x;
	mov.u32 	%r13, %ntid.x;
	mad.lo.s32 	%r8, %r2, %r13, %r1;
	setp.ge.s32 	%p1, %r8, %r7;
	mov.f32 	%f8, 0f00000000;
	@%p1 bra 	$L__BB0_2;
	cvta.to.global.u64 	%rd3, %rd1;
	mul.wide.u32 	%rd4, %r1, 4;
	add.s64 	%rd5, %rd3, %rd4;
	ld.global.f32 	%f8, [%rd5];
$L__BB0_2:
	shl.b32 	%r9, %r1, 2;
	mov.u32 	%r10, _ZZ9reductionPfS_iE5cache;
	add.s32 	%r4, %r10, %r9;
	st.shared.f32 	[%r4], %f8;
	bar.sync 	0;
	setp.lt.u32 	%p2, %r13, 2;
	@%p2 bra 	$L__BB0_6;
$L__BB0_3:
	shr.u32 	%r6, %r13, 1;
	setp.ge.u32 	%p3, %r1, %r6;
	@%p3 bra 	$L__BB0_5;
	shl.b32 	%r11, %r6, 2;
	add.s32 	%r12, %r4, %r11;
	ld.shared.f32 	%f4, [%r12];
	ld.shared.f32 	%f5, [%r4];
	add.f32 	%f6, %f4, %f5;
	st.shared.f32 	[%r4], %f6;
$L__BB0_5:
	bar.sync 	0;
	setp.gt.u32 	%p4, %r13, 3;
	mov.u32 	%r13, %r6;
	@%p4 bra 	$L__BB0_3;
$L__BB0_6:
	setp.ne.s32 	%p5, %r1, 0;
	@%p5 bra 	$L__BB0_8;
	ld.shared.f32 	%f7, [_ZZ9reductionPfS_iE5cache];
	cvta.to.global.u64 	%rd6, %rd2;
	mul.wide.u32 	%rd7, %r2, 4;
	add.s64 	%rd8, %rd6, %rd7;
	st.global.f32 	[%rd8], %f7;
$L__BB0_8:
	ret;

}
	// .globl	_Z3addPfS_
.visible .entry _Z3addPfS_(
	.param .u64 .ptr .align 1 _Z3addPfS__param_0,
	.param .u64 .ptr .align 1 _Z3addPfS__param_1
)
{
	.reg .pred 	%p<2>;
	.reg .b32 	%r<5>;
	.reg .b32 	%f<4>;
	.reg .b64 	%rd<8>;

	ld.param.u64 	%rd1, [_Z3addPfS__param_0];
	ld.param.u64 	%rd2, [_Z3addPfS__param_1];
	mov.u32 	%r2, %tid.x;
	mov.u32 	%r3, %ctaid.x;
	mov.u32 	%r4, %ntid.x;
	mad.lo.s32 	%r1, %r3, %r4, %r2;
	setp.gt.s32 	%p1, %r1, 99;
	@%p1 bra 	$L__BB1_2;
	cvta.to.global.u64 	%rd3, %rd1;
	cvta.to.global.u64 	%rd4, %rd2;
	mul.wide.s32 	%rd5, %r1, 4;
	add.s64 	%rd6, %rd3, %rd5;
	ld.global.f32 	%f1, [%rd6];
	add.s64 	%rd7, %rd4, %rd5;
	ld.global.f32 	%f2, [%rd7];
	add.f32 	%f3, %f1, %f2;
	st.global.f32 	[%rd6], %f3;
$L__BB1_2:
	ret;

}


// ===== COMPILED SASS (sm_100) =====

	.target	sm_100

	.elftype	@"ET_EXEC"


//--------------------- .note.nv.tkinfo           --------------------------
	.section	.note.nv.tkinfo,"",@"SHT_NOTE"
	.sectionflags	@"SHF_NOTE_NV_TKINFO"
	.tkinfo
        /*0018*/ 	.word	0x00000002
        /*0030*/ 	.string	""
        /*0030*/ 	.string	"ptxas"
        /*0030*/ 	.string	"Cuda compilation tools, release 13.0, V13.0.88"
        /*0030*/ 	.string	"Build cuda_13.0.r13.0/compiler.36424714_0"
        /*0030*/ 	.string	"-arch sm_100 -m 64 "



//--------------------- .note.nv.cuinfo           --------------------------
	.section	.note.nv.cuinfo,"",@"SHT_NOTE"
	.sectionflags	@"SHF_NOTE_NV_CUINFO"
        /*0018*/ 	.short	0x0002
        /*001a*/ 	.short	0x0064
        /*001c*/ 	.short	0x0082
	.zero		2


//--------------------- .nv.info                  --------------------------
	.section	.nv.info,"",@"SHT_CUDA_INFO"
	.align	4


	//----- nvinfo : EIATTR_REGCOUNT
	.align		4
        /*0000*/ 	.byte	0x04, 0x2f
        /*0002*/ 	.short	(.L_1 - .L_0)
	.align		4
.L_0:
        /*0004*/ 	.word	index@(_Z9reductionPfS_i)
        /*0008*/ 	.word	0x0000000b


	//----- nvinfo : EIATTR_FRAME_SIZE
	.align		4
.L_1:
        /*000c*/ 	.byte	0x04, 0x11
        /*000e*/ 	.short	(.L_3 - .L_2)
	.align		4
.L_2:
        /*0010*/ 	.word	index@(_Z9reductionPfS_i)
        /*0014*/ 	.word	0x00000000


	//----- nvinfo : EIATTR_REGCOUNT
	.align		4
.L_3:
        /*0018*/ 	.byte	0x04, 0x2f
        /*001a*/ 	.short	(.L_5 - .L_4)
	.align		4
.L_4:
        /*001c*/ 	.word	index@(_Z3addPfS_)
        /*0020*/ 	.word	0x0000000a


	//----- nvinfo : EIATTR_FRAME_SIZE
	.align		4
.L_5:
        /*0024*/ 	.byte	0x04, 0x11
        /*0026*/ 	.short	(.L_7 - .L_6)
	.align		4
.L_6:
        /*0028*/ 	.word	index@(_Z3addPfS_)
        /*002c*/ 	.word	0x00000000


	//----- nvinfo : EIATTR_MIN_STACK_SIZE
	.align		4
.L_7:
        /*0030*/ 	.byte	0x04, 0x12
        /*0032*/ 	.short	(.L_9 - .L_8)
	.align		4
.L_8:
        /*0034*/ 	.word	index@(_Z3addPfS_)
        /*0038*/ 	.word	0x00000000


	//----- nvinfo : EIATTR_MIN_STACK_SIZE
	.align		4
.L_9:
        /*003c*/ 	.byte	0x04, 0x12
        /*003e*/ 	.short	(.L_11 - .L_10)
	.align		4
.L_10:
        /*0040*/ 	.word	index@(_Z9reductionPfS_i)
        /*0044*/ 	.word	0x00000000
.L_11:


//--------------------- .nv.compat                --------------------------
	.section	.nv.compat,"",@"SHT_CUDA_COMPAT_INFO"
	.align	4
        /*0000*/ 	.byte	0x02, 0x09, 0x00, 0x00, 0x02, 0x02, 0x01, 0x00, 0x02, 0x05, 0x05, 0x00, 0x03, 0x07, 0x01, 0x01
        /*0010*/ 	.byte	0x02, 0x03, 0x00, 0x00, 0x02, 0x06, 0x01, 0x00, 0x04, 0x0b, 0x08, 0x00, 0x09, 0x00, 0x00, 0x00
        /*0020*/ 	.byte	0x00, 0x00, 0x00, 0x00


//--------------------- .nv.info._Z3addPfS_       --------------------------
	.section	.nv.info._Z3addPfS_,"",@"SHT_CUDA_INFO"
	.sectionflags	@""
	.align	4


	//----- nvinfo : EIATTR_CUDA_API_VERSION
	.align		4
        /*0000*/ 	.byte	0x04, 0x37
        /*0002*/ 	.short	(.L_13 - .L_12)
.L_12:
        /*0004*/ 	.word	0x00000082


	//----- nvinfo : EIATTR_KPARAM_INFO
	.align		4
.L_13:
        /*0008*/ 	.byte	0x04, 0x17
        /*000a*/ 	.short	(.L_15 - .L_14)
.L_14:
        /*000c*/ 	.word	0x00000000
        /*0010*/ 	.short	0x0001
        /*0012*/ 	.short	0x0008
        /*0014*/ 	.byte	0x00, 0xf5, 0x21, 0x00


	//----- nvinfo : EIATTR_KPARAM_INFO
	.align		4
.L_15:
        /*0018*/ 	.byte	0x04, 0x17
        /*001a*/ 	.short	(.L_17 - .L_16)
.L_16:
        /*001c*/ 	.word	0x00000000
        /*0020*/ 	.short	0x0000
        /*0022*/ 	.short	0x0000
        /*0024*/ 	.byte	0x00, 0xf5, 0x21, 0x00


	//----- nvinfo : EIATTR_SPARSE_MMA_MASK
	.align		4
.L_17:
        /*0028*/ 	.byte	0x03, 0x50
        /*002a*/ 	.short	0x0000


	//----- nvinfo : EIATTR_MAXREG_COUNT
	.align		4
        /*002c*/ 	.byte	0x03, 0x1b
        /*002e*/ 	.short	0x00ff


	//----- nvinfo : EIATTR_MERCURY_ISA_VERSION
	.align		4
        /*0030*/ 	.byte	0x03, 0x5f
        /*0032*/ 	.short	0x0101


	//----- nvinfo : EIATTR_VRC_CTA_INIT_COUNT
	.align		4
        /*0034*/ 	.byte	0x02, 0x4a
	.zero		1
	.zero		1


	//----- nvinfo : EIATTR_EXIT_INSTR_OFFSETS
	.align		4
        /*0038*/ 	.byte	0x04, 0x1c
        /*003a*/ 	.short	(.L_19 - .L_18)


	//   ....[0]....
.L_18:
        /*003c*/ 	.word	0x00000060


	//   ....[1]....
        /*0040*/ 	.word	0x00000100


	//----- nvinfo : EIATTR_CBANK_PARAM_SIZE
	.align		4
.L_19:
        /*0044*/ 	.byte	0x03, 0x19
        /*0046*/ 	.short	0x0010


	//----- nvinfo : EIATTR_PARAM_CBANK
	.align		4
        /*0048*/ 	.byte	0x04, 0x0a
        /*004a*/ 	.short	(.L_21 - .L_20)
	.align		4
.L_20:
        /*004c*/ 	.word	index@(.nv.constant0._Z3addPfS_)
        /*0050*/ 	.short	0x0380
        /*0052*/ 	.short	0x0010


	//----- nvinfo : EIATTR_SW_WAR
	.align		4
.L_21:
        /*0054*/ 	.byte	0x04, 0x36
        /*0056*/ 	.short	(.L_23 - .L_22)
.L_22:
        /*0058*/ 	.word	0x00000008
.L_23:


//--------------------- .nv.info._Z9reductionPfS_i --------------------------
	.section	.nv.info._Z9reductionPfS_i,"",@"SHT_CUDA_INFO"
	.sectionflags	@""
	.align	4


	//----- nvinfo : EIATTR_CUDA_API_VERSION
	.align		4
        /*0000*/ 	.byte	0x04, 0x37
        /*0002*/ 	.short	(.L_25 - .L_24)
.L_24:
        /*0004*/ 	.word	0x00000082


	//----- nvinfo : EIATTR_KPARAM_INFO
	.align		4
.L_25:
        /*0008*/ 	.byte	0x04, 0x17
        /*000a*/ 	.short	(.L_27 - .L_26)
.L_26:
        /*000c*/ 	.word	0x00000000
        /*0010*/ 	.short	0x0002
        /*0012*/ 	.short	0x0010
        /*0014*/ 	.byte	0x00, 0xf0, 0x11, 0x00


	//----- nvinfo : EIATTR_KPARAM_INFO
	.align		4
.L_27:
        /*0018*/ 	.byte	0x04, 0x17
        /*001a*/ 	.short	(.L_29 - .L_28)
.L_28:
        /*001c*/ 	.word	0x00000000
        /*0020*/ 	.short	0x0001
        /*0022*/ 	.short	0x0008
        /*0024*/ 	.byte	0x00, 0xf5, 0x21, 0x00


	//----- nvinfo : EIATTR_KPARAM_INFO
	.align		4
.L_29:
        /*0028*/ 	.byte	0x04, 0x17
        /*002a*/ 	.short	(.L_31 - .L_30)
.L_30:
        /*002c*/ 	.word	0x00000000
        /*0030*/ 	.short	0x0000
        /*0032*/ 	.short	0x0000
        /*0034*/ 	.byte	0x00, 0xf5, 0x21, 0x00


	//----- nvinfo : EIATTR_SPARSE_MMA_MASK
	.align		4
.L_31:
        /*0038*/ 	.byte	0x03, 0x50
        /*003a*/ 	.short	0x0000


	//----- nvinfo : EIATTR_MAXREG_COUNT
	.align		4
        /*003c*/ 	.byte	0x03, 0x1b
        /*003e*/ 	.short	0x00ff


	//----- nvinfo : EIATTR_NUM_BARRIERS
	.align		4
        /*0040*/ 	.byte	0x02, 0x4c
        /*0042*/ 	.byte	0x01
	.zero		1


	//----- nvinfo : EIATTR_MERCURY_ISA_VERSION
	.align		4
        /*0044*/ 	.byte	0x03, 0x5f
        /*0046*/ 	.short	0x0101


	//----- nvinfo : EIATTR_VRC_CTA_INIT_COUNT
	.align		4
        /*0048*/ 	.byte	0x02, 0x4a
	.zero		1
	.zero		1


	//----- nvinfo : EIATTR_EXIT_INSTR_OFFSETS
	.align		4
        /*004c*/ 	.byte	0x04, 0x1c
        /*004e*/ 	.short	(.L_33 - .L_32)


	//   ....[0]....
.L_32:
        /*0050*/ 	.word	0x00000210


	//   ....[1]....
        /*0054*/ 	.word	0x00000290


	//----- nvinfo : EIATTR_CBANK_PARAM_SIZE
	.align		4
.L_33:
        /*0058*/ 	.byte	0x03, 0x19
        /*005a*/ 	.short	0x0014


	//----- nvinfo : EIATTR_PARAM_CBANK
	.align		4
        /*005c*/ 	.byte	0x04, 0x0a
        /*005e*/ 	.short	(.L_35 - .L_34)
	.align		4
.L_34:
        /*0060*/ 	.word	index@(.nv.constant0._Z9reductionPfS_i)
        /*0064*/ 	.short	0x0380
        /*0066*/ 	.short	0x0014


	//----- nvinfo : EIATTR_SW_WAR
	.align		4
.L_35:
        /*0068*/ 	.byte	0x04, 0x36
        /*006a*/ 	.short	(.L_37 - .L_36)
.L_36:
        /*006c*/ 	.word	0x00000008
.L_37:


//--------------------- .nv.callgraph             --------------------------
	.section	.nv.callgraph,"",@"SHT_CUDA_CALLGRAPH"
	.align	4
	.sectionentsize	8
	.align		4
        /*0000*/ 	.word	0x00000000
	.align		4
        /*0004*/ 	.word	0xffffffff
	.align		4
        /*0008*/ 	.word	0x00000000
	.align		4
        /*000c*/ 	.word	0xfffffffe
	.align		4
        /*0010*/ 	.word	0x00000000
	.align		4
        /*0014*/ 	.word	0xfffffffd
	.align		4
        /*0018*/ 	.word	0x00000000
	.align		4
        /*001c*/ 	.word	0xfffffffc


//--------------------- .text._Z3addPfS_          --------------------------
	.section	.text._Z3addPfS_,"ax",@progbits
	.align	128
        .global         _Z3addPfS_
        .type           _Z3addPfS_,@function
        .size           _Z3addPfS_,(.L_x_4 - _Z3addPfS_)
        .other          _Z3addPfS_,@"STO_CUDA_ENTRY STV_DEFAULT"
_Z3addPfS_:
.text._Z3addPfS_:
[----:B------:R-:W-:Y:S01]  /*0000*/  LDC R1, c[0x0][0x37c] ;  /* 0x0000df00ff017b82 */ /* 0x000fe20000000800 */
[----:B------:R-:W0:Y:S07]  /*0010*/  S2R R7, SR_TID.X ;  /* 0x0000000000077919 */ /* 0x000e2e0000002100 */
[----:B------:R-:W0:Y:S08]  /*0020*/  S2UR UR4, SR_CTAID.X ;  /* 0x00000000000479c3 */ /* 0x000e300000002500 */
[----:B------:R-:W0:Y:S02]  /*0030*/  LDC R0, c[0x0][0x360] ;  /* 0x0000d800ff007b82 */ /* 0x000e240000000800 */
[----:B0-----:R-:W-:-:S05]  /*0040*/  IMAD R7, R0, UR4, R7 ;  /* 0x0000000400077c24 */ /* 0x001fca000f8e0207 */
[----:B------:R-:W-:-:S13]  /*0050*/  ISETP.GT.AND P0, PT, R7, 0x63, PT ;  /* 0x000000630700780c */ /* 0x000fda0003f04270 */
[----:B------:R-:W-:Y:S05]  /*0060*/  @P0 EXIT ;  /* 0x000000000000094d */ /* 0x000fea0003800000 */
[----:B------:R-:W0:Y:S01]  /*0070*/  LDC.64 R4, c[0x0][0x388] ;  /* 0x0000e200ff047b82 */ /* 0x000e220000000a00 */
[----:B------:R-:W1:Y:S07]  /*0080*/  LDCU.64 UR4, c[0x0][0x358] ;  /* 0x00006b00ff0477ac */ /* 0x000e6e0008000a00 */
[----:B------:R-:W2:Y:S01]  /*0090*/  LDC.64 R2, c[0x0][0x380] ;  /* 0x0000e000ff027b82 */ /* 0x000ea20000000a00 */
[----:B0-----:R-:W-:-:S06]  /*00a0*/  IMAD.WIDE R4, R7, 0x4, R4 ;  /* 0x0000000407047825 */ /* 0x001fcc00078e0204 */
[----:B-1----:R-:W3:Y:S01]  /*00b0*/  LDG.E R5, desc[UR4][R4.64] ;  /* 0x0000000404057981 */ /* 0x002ee2000c1e1900 */
[----:B--2---:R-:W-:-:S05]  /*00c0*/  IMAD.WIDE R2, R7, 0x4, R2 ;  /* 0x0000000407027825 */ /* 0x004fca00078e0202 */
[----:B------:R-:W3:Y:S02]  /*00d0*/  LDG.E R0, desc[UR4][R2.64] ;  /* 0x0000000402007981 */ /* 0x000ee4000c1e1900 */
[----:B---3--:R-:W-:-:S05]  /*00e0*/  FADD R7, R0, R5 ;  /* 0x0000000500077221 */ /* 0x008fca0000000000 */
[----:B------:R-:W-:Y:S01]  /*00f0*/  STG.E desc[UR4][R2.64], R7 ;  /* 0x0000000702007986 */ /* 0x000fe2000c101904 */
[----:B------:R-:W-:Y:S05]  /*0100*/  EXIT ;  /* 0x000000000000794d */ /* 0x000fea0003800000 */
.L_x_0:
[----:B------:R-:W-:-:S00]  /*0110*/  BRA `(.L_x_0) ;  /* 0xfffffffc00fc7947 */ /* 0x000fc0000383ffff */
[----:B------:R-:W-:-:S00]  /*0120*/  NOP ;  /* 0x0000000000007918 */ /* 0x000fc00000000000 */
        /* <DEDUP_REMOVED lines=13> */
.L_x_4:


//--------------------- .text._Z9reductionPfS_i   --------------------------
	.section	.text._Z9reductionPfS_i,"ax",@progbits
	.align	128
        .global         _Z9reductionPfS_i
        .type           _Z9reductionPfS_i,@function
        .size           _Z9reductionPfS_i,(.L_x_5 - _Z9reductionPfS_i)
        .other          _Z9reductionPfS_i,@"STO_CUDA_ENTRY STV_DEFAULT"
_Z9reductionPfS_i:
.text._Z9reductionPfS_i:
[----:B------:R-:W-:Y:S01]  /*0000*/  LDC R1, c[0x0][0x37c] ;  /* 0x0000df00ff017b82 */ /* 0x000fe20000000800 */
[----:B------:R-:W0:Y:S01]  /*0010*/  S2R R7, SR_TID.X ;  /* 0x0000000000077919 */ /* 0x000e220000002100 */
[----:B------:R-:W0:Y:S01]  /*0020*/  LDCU UR8, c[0x0][0x360] ;  /* 0x00006c00ff0877ac */ /* 0x000e220008000800 */
[----:B------:R-:W-:Y:S01]  /*0030*/  IMAD.MOV.U32 R4, RZ, RZ, RZ ;  /* 0x000000ffff047224 */ /* 0x000fe200078e00ff */
[----:B------:R-:W0:Y:S01]  /*0040*/  S2R R6, SR_CTAID.X ;  /* 0x0000000000067919 */ /* 0x000e220000002500 */
[----:B------:R-:W1:Y:S01]  /*0050*/  LDCU UR4, c[0x0][0x390] ;  /* 0x00007200ff0477ac */ /* 0x000e620008000800 */
[----:B------:R-:W2:Y:S01]  /*0060*/  LDCU.64 UR6, c[0x0][0x358] ;  /* 0x00006b00ff0677ac */ /* 0x000ea20008000a00 */
[----:B0-----:R-:W-:-:S05]  /*0070*/  IMAD R0, R6, UR8, R7 ;  /* 0x0000000806007c24 */ /* 0x001fca000f8e0207 */
[----:B-1----:R-:W-:-:S13]  /*0080*/  ISETP.GE.AND P0, PT, R0, UR4, PT ;  /* 0x0000000400007c0c */ /* 0x002fda000bf06270 */
[----:B------:R-:W0:Y:S02]  /*0090*/  @!P0 LDC.64 R2, c[0x0][0x380] ;  /* 0x0000e000ff028b82 */ /* 0x000e240000000a00 */
[----:B0-----:R-:W-:-:S05]  /*00a0*/  @!P0 IMAD.WIDE.U32 R2, R7, 0x4, R2 ;  /* 0x0000000407028825 */ /* 0x001fca00078e0002 */
[----:B--2---:R-:W2:Y:S01]  /*00b0*/  @!P0 LDG.E R4, desc[UR6][R2.64] ;  /* 0x0000000602048981 */ /* 0x004ea2000c1e1900 */
[----:B------:R-:W0:Y:S01]  /*00c0*/  S2UR UR5, SR_CgaCtaId ;  /* 0x00000000000579c3 */ /* 0x000e220000008800 */
[----:B------:R-:W-:Y:S01]  /*00d0*/  IMAD.U32 R0, RZ, RZ, UR8 ;  /* 0x00000008ff007e24 */ /* 0x000fe2000f8e00ff */
[----:B------:R-:W-:Y:S01]  /*00e0*/  UMOV UR4, 0x400 ;  /* 0x0000040000047882 */ /* 0x000fe20000000000 */
[----:B------:R-:W-:-:S03]  /*00f0*/  ISETP.NE.AND P0, PT, R7, RZ, PT ;  /* 0x000000ff0700720c */ /* 0x000fc60003f05270 */
[----:B------:R-:W-:Y:S01]  /*0100*/  ISETP.GE.U32.AND P1, PT, R0, 0x2, PT ;  /* 0x000000020000780c */ /* 0x000fe20003f26070 */
[----:B0-----:R-:W-:-:S06]  /*0110*/  ULEA UR4, UR5, UR4, 0x18 ;  /* 0x0000000405047291 */ /* 0x001fcc000f8ec0ff */
[----:B------:R-:W-:-:S05]  /*0120*/  LEA R5, R7, UR4, 0x2 ;  /* 0x0000000407057c11 */ /* 0x000fca000f8e10ff */
[----:B--2---:R0:W-:Y:S01]  /*0130*/  STS [R5], R4 ;  /* 0x0000000405007388 */ /* 0x0041e20000000800 */
[----:B------:R-:W-:Y:S06]  /*0140*/  BAR.SYNC.DEFER_BLOCKING 0x0 ;  /* 0x0000000000007b1d */ /* 0x000fec0000010000 */
[----:B------:R-:W-:Y:S05]  /*0150*/  @!P1 BRA `(.L_x_1) ;  /* 0x00000000002c9947 */ /* 0x000fea0003800000 */
.L_x_2:
[----:B------:R-:W-:-:S04]  /*0160*/  SHF.R.U32.HI R8, RZ, 0x1, R0 ;  /* 0x00000001ff087819 */ /* 0x000fc80000011600 */
[----:B------:R-:W-:-:S13]  /*0170*/  ISETP.GE.U32.AND P1, PT, R7, R8, PT ;  /* 0x000000080700720c */ /* 0x000fda0003f26070 */
[----:B------:R-:W-:Y:S01]  /*0180*/  @!P1 LEA R2, R8, R5, 0x2 ;  /* 0x0000000508029211 */ /* 0x000fe200078e10ff */
[----:B------:R-:W-:Y:S05]  /*0190*/  @!P1 LDS R3, [R5] ;  /* 0x0000000005039984 */ /* 0x000fea0000000800 */
[----:B------:R-:W0:Y:S02]  /*01a0*/  @!P1 LDS R2, [R2] ;  /* 0x0000000002029984 */ /* 0x000e240000000800 */
[----:B0-----:R-:W-:-:S05]  /*01b0*/  @!P1 FADD R4, R2, R3 ;  /* 0x0000000302049221 */ /* 0x001fca0000000000 */
[----:B------:R1:W-:Y:S01]  /*01c0*/  @!P1 STS [R5], R4 ;  /* 0x0000000405009388 */ /* 0x0003e20000000800 */
[----:B------:R-:W-:Y:S01]  /*01d0*/  BAR.SYNC.DEFER_BLOCKING 0x0 ;  /* 0x0000000000007b1d */ /* 0x000fe20000010000 */
[----:B------:R-:W-:Y:S01]  /*01e0*/  ISETP.GT.U32.AND P1, PT, R0, 0x3, PT ;  /* 0x000000030000780c */ /* 0x000fe20003f24070 */
[----:B------:R-:W-:-:S12]  /*01f0*/  IMAD.MOV.U32 R0, RZ, RZ, R8 ;  /* 0x000000ffff007224 */ /* 0x000fd800078e0008 */
[----:B-1----:R-:W-:Y:S05]  /*0200*/  @P1 BRA `(.L_x_2) ;  /* 0xfffffffc00d41947 */ /* 0x002fea000383ffff */
.L_x_1:
[----:B------:R-:W-:Y:S05]  /*0210*/  @P0 EXIT ;  /* 0x000000000000094d */ /* 0x000fea0003800000 */
[----:B------:R-:W1:Y:S01]  /*0220*/  S2UR UR5, SR_CgaCtaId ;  /* 0x00000000000579c3 */ /* 0x000e620000008800 */
[----:B------:R-:W-:-:S07]  /*0230*/  UMOV UR4, 0x400 ;  /* 0x0000040000047882 */ /* 0x000fce0000000000 */
[----:B------:R-:W2:Y:S01]  /*0240*/  LDC.64 R2, c[0x0][0x388] ;  /* 0x0000e200ff027b82 */ /* 0x000ea20000000a00 */
[----:B-1----:R-:W-:Y:S01]  /*0250*/  ULEA UR4, UR5, UR4, 0x18 ;  /* 0x0000000405047291 */ /* 0x002fe2000f8ec0ff */
[----:B--2---:R-:W-:-:S08]  /*0260*/  IMAD.WIDE.U32 R2, R6, 0x4, R2 ;  /* 0x0000000406027825 */ /* 0x004fd000078e0002 */
[----:B0-----:R-:W0:Y:S04]  /*0270*/  LDS R5, [UR4] ;  /* 0x00000004ff057984 */ /* 0x001e280008000800 */
[----:B0-----:R-:W-:Y:S01]  /*0280*/  STG.E desc[UR6][R2.64], R5 ;  /* 0x0000000502007986 */ /* 0x001fe2000c101906 */
[----:B------:R-:W-:Y:S05]  /*0290*/  EXIT ;  /* 0x000000000000794d */ /* 0x000fea0003800000 */
.L_x_3:
        /* <DEDUP_REMOVED lines=14> */
.L_x_5:


//--------------------- .nv.shared.reserved.0     --------------------------
	.section	.nv.shared.reserved.0,"aw",@nobits
	.weak		__nv_reservedSMEM_offset_0_alias
	.size		__nv_reservedSMEM_offset_0_alias, 0, 64
	.other		__nv_reservedSMEM_offset_0_alias,@"STO_CUDA_RESERVED_SHARED STV_DEFAULT"
__nv_reservedSMEM_offset_0_alias:
	.zero		0
	.zero		64


//--------------------- .nv.shared._Z9reductionPfS_i --------------------------
	.section	.nv.shared._Z9reductionPfS_i,"aw",@nobits
	.sectionflags	@""
	.align	4
.nv.shared._Z9reductionPfS_i:
	.zero		2048


//--------------------- .nv.constant0._Z3addPfS_  --------------------------
	.section	.nv.constant0._Z3addPfS_,"a",@progbits
	.sectionflags	@""
	.align	4
.nv.constant0._Z3addPfS_:
	.zero		912


//--------------------- .nv.constant0._Z9reductionPfS_i --------------------------
	.section	.nv.constant0._Z9reductionPfS_i,"a",@progbits
	.sectionflags	@""
	.align	4
.nv.constant0._Z9reductionPfS_i:
	.zero		916


//--------------------- SYMBOLS --------------------------

	.type		.nv.reservedSmem.offset0,@object
	.size		.nv.reservedSmem.offset0,0x4
	.type		.nv.reservedSmem.cap,@object
	.size		.nv.reservedSmem.cap,0x4
